//
// Generated by NVIDIA NVVM Compiler
//
// Compiler Build ID: CL-36424714
// Cuda compilation tools, release 13.0, V13.0.88
// Based on NVVM 20.0.0
//

.version 9.0
.target sm_100
.address_size 64

	// .globl	_Z17vectorAddParallelPiS_S_i

.visible .entry _Z17vectorAddParallelPiS_S_i(
	.param .u64 .ptr .align 1 _Z17vectorAddParallelPiS_S_i_param_0,
	.param .u64 .ptr .align 1 _Z17vectorAddParallelPiS_S_i_param_1,
	.param .u64 .ptr .align 1 _Z17vectorAddParallelPiS_S_i_param_2,
	.param .u32 _Z17vectorAddParallelPiS_S_i_param_3
)
{
	.reg .pred 	%p<2>;
	.reg .b32 	%r<9>;
	.reg .b64 	%rd<11>;

	ld.param.u64 	%rd1, [_Z17vectorAddParallelPiS_S_i_param_0];
	ld.param.u64 	%rd2, [_Z17vectorAddParallelPiS_S_i_param_1];
	ld.param.u64 	%rd3, [_Z17vectorAddParallelPiS_S_i_param_2];
	ld.param.u32 	%r2, [_Z17vectorAddParallelPiS_S_i_param_3];
	mov.u32 	%r3, %ctaid.x;
	mov.u32 	%r4, %ntid.x;
	mov.u32 	%r5, %tid.x;
	mad.lo.s32 	%r1, %r3, %r4, %r5;
	setp.ge.s32 	%p1, %r1, %r2;
	@%p1 bra 	$L__BB0_2;
	cvta.to.global.u64 	%rd4, %rd1;
	cvta.to.global.u64 	%rd5, %rd2;
	cvta.to.global.u64 	%rd6, %rd3;
	mul.wide.s32 	%rd7, %r1, 4;
	add.s64 	%rd8, %rd4, %rd7;
	ld.global.u32 	%r6, [%rd8];
	add.s64 	%rd9, %rd5, %rd7;
	ld.global.u32 	%r7, [%rd9];
	add.s32 	%r8, %r7, %r6;
	add.s64 	%rd10, %rd6, %rd7;
	st.global.u32 	[%rd10], %r8;
$L__BB0_2:
	ret;

}


// ===== COMPILED SASS (sm_100) =====

	.target	sm_100

	.elftype	@"ET_EXEC"


//--------------------- .note.nv.tkinfo           --------------------------
	.section	.note.nv.tkinfo,"",@"SHT_NOTE"
	.sectionflags	@"SHF_NOTE_NV_TKINFO"
	.tkinfo
        /*0018*/ 	.word	0x00000002
        /*0030*/ 	.string	""
        /*0030*/ 	.string	"ptxas"
        /*0030*/ 	.string	"Cuda compilation tools, release 13.0, V13.0.88"
        /*0030*/ 	.string	"Build cuda_13.0.r13.0/compiler.36424714_0"
        /*0030*/ 	.string	"-arch sm_100 -m 64 "



//--------------------- .note.nv.cuinfo           --------------------------
	.section	.note.nv.cuinfo,"",@"SHT_NOTE"
	.sectionflags	@"SHF_NOTE_NV_CUINFO"
        /*0018*/ 	.short	0x0002
        /*001a*/ 	.short	0x0064
        /*001c*/ 	.short	0x0082
	.zero		2


//--------------------- .nv.info                  --------------------------
	.section	.nv.info,"",@"SHT_CUDA_INFO"
	.align	4


	//----- nvinfo : EIATTR_REGCOUNT
	.align		4
        /*0000*/ 	.byte	0x04, 0x2f
        /*0002*/ 	.short	(.L_1 - .L_0)
	.align		4
.L_0:
        /*0004*/ 	.word	index@(_Z17vectorAddParallelPiS_S_i)
        /*0008*/ 	.word	0x0000000c


	//----- nvinfo : EIATTR_FRAME_SIZE
	.align		4
.L_1:
        /*000c*/ 	.byte	0x04, 0x11
        /*000e*/ 	.short	(.L_3 - .L_2)
	.align		4
.L_2:
        /*0010*/ 	.word	index@(_Z17vectorAddParallelPiS_S_i)
        /*0014*/ 	.word	0x00000000


	//----- nvinfo : EIATTR_MIN_STACK_SIZE
	.align		4
.L_3:
        /*0018*/ 	.byte	0x04, 0x12
        /*001a*/ 	.short	(.L_5 - .L_4)
	.align		4
.L_4:
        /*001c*/ 	.word	index@(_Z17vectorAddParallelPiS_S_i)
        /*0020*/ 	.word	0x00000000
.L_5:


//--------------------- .nv.compat                --------------------------
	.section	.nv.compat,"",@"SHT_CUDA_COMPAT_INFO"
	.align	4
        /*0000*/ 	.byte	0x02, 0x09, 0x00, 0x00, 0x02, 0x02, 0x01, 0x00, 0x02, 0x05, 0x05, 0x00, 0x03, 0x07, 0x01, 0x01
        /*0010*/ 	.byte	0x02, 0x03, 0x00, 0x00, 0x02, 0x06, 0x01, 0x00, 0x04, 0x0b, 0x08, 0x00, 0x09, 0x00, 0x00, 0x00
        /*0020*/ 	.byte	0x00, 0x00, 0x00, 0x00


//--------------------- .nv.info._Z17vectorAddParallelPiS_S_i --------------------------
	.section	.nv.info._Z17vectorAddParallelPiS_S_i,"",@"SHT_CUDA_INFO"
	.sectionflags	@""
	.align	4


	//----- nvinfo : EIATTR_CUDA_API_VERSION
	.align		4
        /*0000*/ 	.byte	0x04, 0x37
        /*0002*/ 	.short	(.L_7 - .L_6)
.L_6:
        /*0004*/ 	.word	0x00000082


	//----- nvinfo : EIATTR_KPARAM_INFO
	.align		4
.L_7:
        /*0008*/ 	.byte	0x04, 0x17
        /*000a*/ 	.short	(.L_9 - .L_8)
.L_8:
        /*000c*/ 	.word	0x00000000
        /*0010*/ 	.short	0x0003
        /*0012*/ 	.short	0x0018
        /*0014*/ 	.byte	0x00, 0xf0, 0x11, 0x00


	//----- nvinfo : EIATTR_KPARAM_INFO
	.align		4
.L_9:
        /*0018*/ 	.byte	0x04, 0x17
        /*001a*/ 	.short	(.L_11 - .L_10)
.L_10:
        /*001c*/ 	.word	0x00000000
        /*0020*/ 	.short	0x0002
        /*0022*/ 	.short	0x0010
        /*0024*/ 	.byte	0x00, 0xf5, 0x21, 0x00


	//----- nvinfo : EIATTR_KPARAM_INFO
	.align		4
.L_11:
        /*0028*/ 	.byte	0x04, 0x17
        /*002a*/ 	.short	(.L_13 - .L_12)
.L_12:
        /*002c*/ 	.word	0x00000000
        /*0030*/ 	.short	0x0001
        /*0032*/ 	.short	0x0008
        /*0034*/ 	.byte	0x00, 0xf5, 0x21, 0x00


	//----- nvinfo : EIATTR_KPARAM_INFO
	.align		4
.L_13:
        /*0038*/ 	.byte	0x04, 0x17
        /*003a*/ 	.short	(.L_15 - .L_14)
.L_14:
        /*003c*/ 	.word	0x00000000
        /*0040*/ 	.short	0x0000
        /*0042*/ 	.short	0x0000
        /*0044*/ 	.byte	0x00, 0xf5, 0x21, 0x00


	//----- nvinfo : EIATTR_SPARSE_MMA_MASK
	.align		4
.L_15:
        /*0048*/ 	.byte	0x03, 0x50
        /*004a*/ 	.short	0x0000


	//----- nvinfo : EIATTR_MAXREG_COUNT
	.align		4
        /*004c*/ 	.byte	0x03, 0x1b
        /*004e*/ 	.short	0x00ff


	//----- nvinfo : EIATTR_MERCURY_ISA_VERSION
	.align		4
        /*0050*/ 	.byte	0x03, 0x5f
        /*0052*/ 	.short	0x0101


	//----- nvinfo : EIATTR_VRC_CTA_INIT_COUNT
	.align		4
        /*0054*/ 	.byte	0x02, 0x4a
	.zero		1
	.zero		1


	//----- nvinfo : EIATTR_EXIT_INSTR_OFFSETS
	.align		4
        /*0058*/ 	.byte	0x04, 0x1c
        /*005a*/ 	.short	(.L_17 - .L_16)


	//   ....[0]....
.L_16:
        /*005c*/ 	.word	0x00000070


	//   ....[1]....
        /*0060*/ 	.word	0x00000130


	//----- nvinfo : EIATTR_CBANK_PARAM_SIZE
	.align		4
.L_17:
        /*0064*/ 	.byte	0x03, 0x19
        /*0066*/ 	.short	0x001c


	//----- nvinfo : EIATTR_PARAM_CBANK
	.align		4
        /*0068*/ 	.byte	0x04, 0x0a
        /*006a*/ 	.short	(.L_19 - .L_18)
	.align		4
.L_18:
        /*006c*/ 	.word	index@(.nv.constant0._Z17vectorAddParallelPiS_S_i)
        /*0070*/ 	.short	0x0380
        /*0072*/ 	.short	0x001c


	//----- nvinfo : EIATTR_SW_WAR
	.align		4
.L_19:
        /*0074*/ 	.byte	0x04, 0x36
        /*0076*/ 	.short	(.L_21 - .L_20)
.L_20:
        /*0078*/ 	.word	0x00000008
.L_21:


//--------------------- .nv.callgraph             --------------------------
	.section	.nv.callgraph,"",@"SHT_CUDA_CALLGRAPH"
	.align	4
	.sectionentsize	8
	.align		4
        /*0000*/ 	.word	0x00000000
	.align		4
        /*0004*/ 	.word	0xffffffff
	.align		4
        /*0008*/ 	.word	0x00000000
	.align		4
        /*000c*/ 	.word	0xfffffffe
	.align		4
        /*0010*/ 	.word	0x00000000
	.align		4
        /*0014*/ 	.word	0xfffffffd
	.align		4
        /*0018*/ 	.word	0x00000000
	.align		4
        /*001c*/ 	.word	0xfffffffc


//--------------------- .text._Z17vectorAddParallelPiS_S_i --------------------------
	.section	.text._Z17vectorAddParallelPiS_S_i,"ax",@progbits
	.align	128
        .global         _Z17vectorAddParallelPiS_S_i
        .type           _Z17vectorAddParallelPiS_S_i,@function
        .size           _Z17vectorAddParallelPiS_S_i,(.L_x_1 - _Z17vectorAddParallelPiS_S_i)
        .other          _Z17vectorAddParallelPiS_S_i,@"STO_CUDA_ENTRY STV_DEFAULT"
_Z17vectorAddParallelPiS_S_i:
.text._Z17vectorAddParallelPiS_S_i:
[----:B------:R-:W-:Y:S01]  /*0000*/  LDC R1, c[0x0][0x37c] ;  /* 0x0000df00ff017b82 */ /* 0x000fe20000000800 */
[----:B------:R-:W0:Y:S07]  /*0010*/  S2R R0, SR_TID.X ;  /* 0x0000000000007919 */ /* 0x000e2e0000002100 */
[----:B------:R-:W0:Y:S01]  /*0020*/  S2UR UR4, SR_CTAID.X ;  /* 0x00000000000479c3 */ /* 0x000e220000002500 */
[----:B------:R-:W1:Y:S07]  /*0030*/  LDCU UR5, c[0x0][0x398] ;  /* 0x00007300ff0577ac */ /* 0x000e6e0008000800 */
[----:B------:R-:W0:Y:S02]  /*0040*/  LDC R9, c[0x0][0x360] ;  /* 0x0000d800ff097b82 */ /* 0x000e240000000800 */
[----:B0-----:R-:W-:-:S05]  /*0050*/  IMAD R9, R9, UR4, R0 ;  /* 0x0000000409097c24 */ /* 0x001fca000f8e0200 */
[----:B-1----:R-:W-:-:S13]  /*0060*/  ISETP.GE.AND P0, PT, R9, UR5, PT ;  /* 0x0000000509007c0c */ /* 0x002fda000bf06270 */
[----:B------:R-:W-:Y:S05]  /*0070*/  @P0 EXIT ;  /* 0x000000000000094d */ /* 0x000fea0003800000 */
[----:B------:R-:W0:Y:S01]  /*0080*/  LDC.64 R2, c[0x0][0x380] ;  /* 0x0000e000ff027b82 */ /* 0x000e220000000a00 */
[----:B------:R-:W1:Y:S07]  /*0090*/  LDCU.64 UR4, c[0x0][0x358] ;  /* 0x00006b00ff0477ac */ /* 0x000e6e0008000a00 */
[----:B------:R-:W2:Y:S08]  /*00a0*/  LDC.64 R4, c[0x0][0x388] ;  /* 0x0000e200ff047b82 */ /* 0x000eb00000000a00 */
[----:B------:R-:W3:Y:S01]  /*00b0*/  LDC.64 R6, c[0x0][0x390] ;  /* 0x0000e400ff067b82 */ /* 0x000ee20000000a00 */
[----:B0-----:R-:W-:-:S06]  /*00c0*/  IMAD.WIDE R2, R9, 0x4, R2 ;  /* 0x0000000409027825 */ /* 0x001fcc00078e0202 */
[----:B-1----:R-:W4:Y:S01]  /*00d0*/  LDG.E R2, desc[UR4][R2.64] ;  /* 0x0000000402027981 */ /* 0x002f22000c1e1900 */
[----:B--2---:R-:W-:-:S06]  /*00e0*/  IMAD.WIDE R4, R9, 0x4, R4 ;  /* 0x0000000409047825 */ /* 0x004fcc00078e0204 */
[----:B------:R-:W4:Y:S01]  /*00f0*/  LDG.E R5, desc[UR4][R4.64] ;  /* 0x0000000404057981 */ /* 0x000f22000c1e1900 */
[----:B---3--:R-:W-:Y:S01]  /*0100*/  IMAD.WIDE R6, R9, 0x4, R6 ;  /* 0x0000000409067825 */ /* 0x008fe200078e0206 */
[----:B----4-:R-:W-:-:S05]  /*0110*/  IADD3 R9, PT, PT, R2, R5, RZ ;  /* 0x0000000502097210 */ /* 0x010fca0007ffe0ff */
[----:B------:R-:W-:Y:S01]  /*0120*/  STG.E desc[UR4][R6.64], R9 ;  /* 0x0000000906007986 */ /* 0x000fe2000c101904 */
[----:B------:R-:W-:Y:S05]  /*0130*/  EXIT ;  /* 0x000000000000794d */ /* 0x000fea0003800000 */
.L_x_0:
[----:B------:R-:W-:-:S00]  /*0140*/  BRA `(.L_x_0) ;  /* 0xfffffffc00fc7947 */ /* 0x000fc0000383ffff */
[----:B------:R-:W-:-:S00]  /*0150*/  NOP ;  /* 0x0000000000007918 */ /* 0x000fc00000000000 */
        /* <DEDUP_REMOVED lines=10> */
.L_x_1:


//--------------------- .nv.shared.reserved.0     --------------------------
	.section	.nv.shared.reserved.0,"aw",@nobits
	.weak		__nv_reservedSMEM_offset_0_alias
	.size		__nv_reservedSMEM_offset_0_alias, 0, 64
	.other		__nv_reservedSMEM_offset_0_alias,@"STO_CUDA_RESERVED_SHARED STV_DEFAULT"
__nv_reservedSMEM_offset_0_alias:
	.zero		0
	.zero		64


//--------------------- .nv.constant0._Z17vectorAddParallelPiS_S_i --------------------------
	.section	.nv.constant0._Z17vectorAddParallelPiS_S_i,"a",@progbits
	.sectionflags	@""
	.align	4
.nv.constant0._Z17vectorAddParallelPiS_S_i:
	.zero		924


//--------------------- SYMBOLS --------------------------

	.type		.nv.reservedSmem.offset0,@object
	.size		.nv.reservedSmem.offset0,0x4
